//
// Generated by NVIDIA NVVM Compiler
//
// Compiler Build ID: CL-36424714
// Cuda compilation tools, release 13.0, V13.0.88
// Based on NVVM 20.0.0
//

.version 9.0
.target sm_100
.address_size 64

	// .globl	_Z15transposeMatrixPfi
.extern .shared .align 16 .b8 sdata[];

.visible .entry _Z15transposeMatrixPfi(
	.param .u64 .ptr .align 1 _Z15transposeMatrixPfi_param_0,
	.param .u32 _Z15transposeMatrixPfi_param_1
)
{
	.reg .pred 	%p<3>;
	.reg .b32 	%r<27>;
	.reg .b32 	%f<3>;
	.reg .b64 	%rd<7>;

	ld.param.u64 	%rd2, [_Z15transposeMatrixPfi_param_0];
	ld.param.u32 	%r11, [_Z15transposeMatrixPfi_param_1];
	cvta.to.global.u64 	%rd1, %rd2;
	mov.u32 	%r12, %ctaid.x;
	mov.u32 	%r1, %ntid.x;
	mul.lo.s32 	%r2, %r12, %r1;
	mov.u32 	%r3, %tid.x;
	add.s32 	%r4, %r2, %r3;
	mov.u32 	%r13, %ctaid.y;
	mov.u32 	%r5, %ntid.y;
	mul.lo.s32 	%r6, %r13, %r5;
	mov.u32 	%r7, %tid.y;
	add.s32 	%r8, %r6, %r7;
	max.s32 	%r14, %r8, %r4;
	setp.ge.s32 	%p1, %r14, %r11;
	@%p1 bra 	$L__BB0_2;
	mad.lo.s32 	%r15, %r11, %r8, %r4;
	mul.wide.s32 	%rd3, %r15, 4;
	add.s64 	%rd4, %rd1, %rd3;
	ld.global.f32 	%f1, [%rd4];
	mad.lo.s32 	%r16, %r7, %r1, %r3;
	shl.b32 	%r17, %r16, 2;
	mov.u32 	%r18, sdata;
	add.s32 	%r19, %r18, %r17;
	st.shared.f32 	[%r19], %f1;
$L__BB0_2:
	bar.sync 	0;
	add.s32 	%r9, %r2, %r7;
	add.s32 	%r10, %r6, %r3;
	max.s32 	%r21, %r9, %r10;
	setp.ge.s32 	%p2, %r21, %r11;
	@%p2 bra 	$L__BB0_4;
	mad.lo.s32 	%r22, %r3, %r5, %r7;
	shl.b32 	%r23, %r22, 2;
	mov.u32 	%r24, sdata;
	add.s32 	%r25, %r24, %r23;
	ld.shared.f32 	%f2, [%r25];
	mad.lo.s32 	%r26, %r11, %r10, %r9;
	mul.wide.s32 	%rd5, %r26, 4;
	add.s64 	%rd6, %rd1, %rd5;
	st.global.f32 	[%rd6], %f2;
$L__BB0_4:
	ret;

}


// ===== COMPILED SASS (sm_100) =====

	.target	sm_100

	.elftype	@"ET_EXEC"


//--------------------- .note.nv.tkinfo           --------------------------
	.section	.note.nv.tkinfo,"",@"SHT_NOTE"
	.sectionflags	@"SHF_NOTE_NV_TKINFO"
	.tkinfo
        /*0018*/ 	.word	0x00000002
        /*0030*/ 	.string	""
        /*0030*/ 	.string	"ptxas"
        /*0030*/ 	.string	"Cuda compilation tools, release 13.0, V13.0.88"
        /*0030*/ 	.string	"Build cuda_13.0.r13.0/compiler.36424714_0"
        /*0030*/ 	.string	"-arch sm_100 -m 64 "



//--------------------- .note.nv.cuinfo           --------------------------
	.section	.note.nv.cuinfo,"",@"SHT_NOTE"
	.sectionflags	@"SHF_NOTE_NV_CUINFO"
        /*0018*/ 	.short	0x0002
        /*001a*/ 	.short	0x0064
        /*001c*/ 	.short	0x0082
	.zero		2


//--------------------- .nv.info                  --------------------------
	.section	.nv.info,"",@"SHT_CUDA_INFO"
	.align	4


	//----- nvinfo : EIATTR_REGCOUNT
	.align		4
        /*0000*/ 	.byte	0x04, 0x2f
        /*0002*/ 	.short	(.L_1 - .L_0)
	.align		4
.L_0:
        /*0004*/ 	.word	index@(_Z15transposeMatrixPfi)
        /*0008*/ 	.word	0x0000000d


	//----- nvinfo : EIATTR_FRAME_SIZE
	.align		4
.L_1:
        /*000c*/ 	.byte	0x04, 0x11
        /*000e*/ 	.short	(.L_3 - .L_2)
	.align		4
.L_2:
        /*0010*/ 	.word	index@(_Z15transposeMatrixPfi)
        /*0014*/ 	.word	0x00000000


	//----- nvinfo : EIATTR_MIN_STACK_SIZE
	.align		4
.L_3:
        /*0018*/ 	.byte	0x04, 0x12
        /*001a*/ 	.short	(.L_5 - .L_4)
	.align		4
.L_4:
        /*001c*/ 	.word	index@(_Z15transposeMatrixPfi)
        /*0020*/ 	.word	0x00000000
.L_5:


//--------------------- .nv.compat                --------------------------
	.section	.nv.compat,"",@"SHT_CUDA_COMPAT_INFO"
	.align	4
        /*0000*/ 	.byte	0x02, 0x09, 0x00, 0x00, 0x02, 0x02, 0x01, 0x00, 0x02, 0x05, 0x05, 0x00, 0x03, 0x07, 0x01, 0x01
        /*0010*/ 	.byte	0x02, 0x03, 0x00, 0x00, 0x02, 0x06, 0x01, 0x00, 0x04, 0x0b, 0x08, 0x00, 0x09, 0x00, 0x00, 0x00
        /*0020*/ 	.byte	0x00, 0x00, 0x00, 0x00


//--------------------- .nv.info._Z15transposeMatrixPfi --------------------------
	.section	.nv.info._Z15transposeMatrixPfi,"",@"SHT_CUDA_INFO"
	.sectionflags	@""
	.align	4


	//----- nvinfo : EIATTR_CUDA_API_VERSION
	.align		4
        /*0000*/ 	.byte	0x04, 0x37
        /*0002*/ 	.short	(.L_7 - .L_6)
.L_6:
        /*0004*/ 	.word	0x00000082


	//----- nvinfo : EIATTR_KPARAM_INFO
	.align		4
.L_7:
        /*0008*/ 	.byte	0x04, 0x17
        /*000a*/ 	.short	(.L_9 - .L_8)
.L_8:
        /*000c*/ 	.word	0x00000000
        /*0010*/ 	.short	0x0001
        /*0012*/ 	.short	0x0008
        /*0014*/ 	.byte	0x00, 0xf0, 0x11, 0x00


	//----- nvinfo : EIATTR_KPARAM_INFO
	.align		4
.L_9:
        /*0018*/ 	.byte	0x04, 0x17
        /*001a*/ 	.short	(.L_11 - .L_10)
.L_10:
        /*001c*/ 	.word	0x00000000
        /*0020*/ 	.short	0x0000
        /*0022*/ 	.short	0x0000
        /*0024*/ 	.byte	0x00, 0xf5, 0x21, 0x00


	//----- nvinfo : EIATTR_SPARSE_MMA_MASK
	.align		4
.L_11:
        /*0028*/ 	.byte	0x03, 0x50
        /*002a*/ 	.short	0x0000


	//----- nvinfo : EIATTR_MAXREG_COUNT
	.align		4
        /*002c*/ 	.byte	0x03, 0x1b
        /*002e*/ 	.short	0x00ff


	//----- nvinfo : EIATTR_NUM_BARRIERS
	.align		4
        /*0030*/ 	.byte	0x02, 0x4c
        /*0032*/ 	.byte	0x01
	.zero		1


	//----- nvinfo : EIATTR_MERCURY_ISA_VERSION
	.align		4
        /*0034*/ 	.byte	0x03, 0x5f
        /*0036*/ 	.short	0x0101


	//----- nvinfo : EIATTR_VRC_CTA_INIT_COUNT
	.align		4
        /*0038*/ 	.byte	0x02, 0x4a
	.zero		1
	.zero		1


	//----- nvinfo : EIATTR_EXIT_INSTR_OFFSETS
	.align		4
        /*003c*/ 	.byte	0x04, 0x1c
        /*003e*/ 	.short	(.L_13 - .L_12)


	//   ....[0]....
.L_12:
        /*0040*/ 	.word	0x000001e0


	//   ....[1]....
        /*0044*/ 	.word	0x00000290


	//----- nvinfo : EIATTR_CBANK_PARAM_SIZE
	.align		4
.L_13:
        /*0048*/ 	.byte	0x03, 0x19
        /*004a*/ 	.short	0x000c


	//----- nvinfo : EIATTR_PARAM_CBANK
	.align		4
        /*004c*/ 	.byte	0x04, 0x0a
        /*004e*/ 	.short	(.L_15 - .L_14)
	.align		4
.L_14:
        /*0050*/ 	.word	index@(.nv.constant0._Z15transposeMatrixPfi)
        /*0054*/ 	.short	0x0380
        /*0056*/ 	.short	0x000c


	//----- nvinfo : EIATTR_SW_WAR
	.align		4
.L_15:
        /*0058*/ 	.byte	0x04, 0x36
        /*005a*/ 	.short	(.L_17 - .L_16)
.L_16:
        /*005c*/ 	.word	0x00000008
.L_17:


//--------------------- .nv.callgraph             --------------------------
	.section	.nv.callgraph,"",@"SHT_CUDA_CALLGRAPH"
	.align	4
	.sectionentsize	8
	.align		4
        /*0000*/ 	.word	0x00000000
	.align		4
        /*0004*/ 	.word	0xffffffff
	.align		4
        /*0008*/ 	.word	0x00000000
	.align		4
        /*000c*/ 	.word	0xfffffffe
	.align		4
        /*0010*/ 	.word	0x00000000
	.align		4
        /*0014*/ 	.word	0xfffffffd
	.align		4
        /*0018*/ 	.word	0x00000000
	.align		4
        /*001c*/ 	.word	0xfffffffc


//--------------------- .text._Z15transposeMatrixPfi --------------------------
	.section	.text._Z15transposeMatrixPfi,"ax",@progbits
	.align	128
        .global         _Z15transposeMatrixPfi
        .type           _Z15transposeMatrixPfi,@function
        .size           _Z15transposeMatrixPfi,(.L_x_1 - _Z15transposeMatrixPfi)
        .other          _Z15transposeMatrixPfi,@"STO_CUDA_ENTRY STV_DEFAULT"
_Z15transposeMatrixPfi:
.text._Z15transposeMatrixPfi:
[----:B------:R-:W-:Y:S01]  /*0000*/  LDC R1, c[0x0][0x37c] ;  /* 0x0000df00ff017b82 */ /* 0x000fe20000000800 */
[----:B------:R-:W0:Y:S07]  /*0010*/  S2R R9, SR_TID.X ;  /* 0x0000000000097919 */ /* 0x000e2e0000002100 */
[----:B------:R-:W1:Y:S01]  /*0020*/  S2UR UR4, SR_CTAID.X ;  /* 0x00000000000479c3 */ /* 0x000e620000002500 */
[----:B------:R-:W1:Y:S01]  /*0030*/  LDCU UR8, c[0x0][0x360] ;  /* 0x00006c00ff0877ac */ /* 0x000e620008000800 */
[----:B------:R-:W2:Y:S01]  /*0040*/  S2R R10, SR_TID.Y ;  /* 0x00000000000a7919 */ /* 0x000ea20000002200 */
[----:B------:R-:W3:Y:S05]  /*0050*/  LDCU UR9, c[0x0][0x364] ;  /* 0x00006c80ff0977ac */ /* 0x000eea0008000800 */
[----:B------:R-:W3:Y:S01]  /*0060*/  S2UR UR5, SR_CTAID.Y ;  /* 0x00000000000579c3 */ /* 0x000ee20000002600 */
[----:B------:R-:W4:Y:S01]  /*0070*/  LDCU UR10, c[0x0][0x388] ;  /* 0x00007100ff0a77ac */ /* 0x000f220008000800 */
[----:B------:R-:W5:Y:S01]  /*0080*/  LDCU.64 UR6, c[0x0][0x358] ;  /* 0x00006b00ff0677ac */ /* 0x000f620008000a00 */
[----:B-1----:R-:W-:-:S06]  /*0090*/  UIMAD UR4, UR4, UR8, URZ ;  /* 0x00000008040472a4 */ /* 0x002fcc000f8e02ff */
[----:B0-----:R-:W-:Y:S01]  /*00a0*/  VIADD R0, R9, UR4 ;  /* 0x0000000409007c36 */ /* 0x001fe20008000000 */
[----:B---3--:R-:W-:-:S06]  /*00b0*/  UIMAD UR5, UR5, UR9, URZ ;  /* 0x00000009050572a4 */ /* 0x008fcc000f8e02ff */
[----:B--2---:R-:W-:-:S04]  /*00c0*/  IADD3 R5, PT, PT, R10, UR5, RZ ;  /* 0x000000050a057c10 */ /* 0x004fc8000fffe0ff */
[----:B------:R-:W-:-:S04]  /*00d0*/  VIMNMX R2, PT, PT, R0, R5, !PT ;  /* 0x0000000500027248 */ /* 0x000fc80007fe0100 */
[----:B----4-:R-:W-:-:S13]  /*00e0*/  ISETP.GE.AND P0, PT, R2, UR10, PT ;  /* 0x0000000a02007c0c */ /* 0x010fda000bf06270 */
[----:B------:R-:W0:Y:S01]  /*00f0*/  @!P0 LDC.64 R2, c[0x0][0x380] ;  /* 0x0000e000ff028b82 */ /* 0x000e220000000a00 */
[----:B------:R-:W-:-:S04]  /*0100*/  @!P0 IMAD R5, R5, UR10, R0 ;  /* 0x0000000a05058c24 */ /* 0x000fc8000f8e0200 */
[----:B0-----:R-:W-:-:S06]  /*0110*/  @!P0 IMAD.WIDE R2, R5, 0x4, R2 ;  /* 0x0000000405028825 */ /* 0x001fcc00078e0202 */
[----:B-----5:R-:W2:Y:S01]  /*0120*/  @!P0 LDG.E R2, desc[UR6][R2.64] ;  /* 0x0000000602028981 */ /* 0x020ea2000c1e1900 */
[----:B------:R-:W-:Y:S01]  /*0130*/  @!P0 MOV R4, 0x400 ;  /* 0x0000040000048802 */ /* 0x000fe20000000f00 */
[C---:B------:R-:W-:Y:S01]  /*0140*/  @!P0 IMAD R0, R10.reuse, UR8, R9 ;  /* 0x000000080a008c24 */ /* 0x040fe2000f8e0209 */
[----:B------:R-:W-:Y:S01]  /*0150*/  IADD3 R7, PT, PT, R9, UR5, RZ ;  /* 0x0000000509077c10 */ /* 0x000fe2000fffe0ff */
[----:B------:R-:W0:Y:S01]  /*0160*/  @!P0 S2R R5, SR_CgaCtaId ;  /* 0x0000000000058919 */ /* 0x000e220000008800 */
[----:B------:R-:W-:-:S05]  /*0170*/  VIADD R6, R10, UR4 ;  /* 0x000000040a067c36 */ /* 0x000fca0008000000 */
[----:B------:R-:W-:-:S04]  /*0180*/  VIMNMX R8, PT, PT, R6, R7, !PT ;  /* 0x0000000706087248 */ /* 0x000fc80007fe0100 */
[----:B------:R-:W-:Y:S02]  /*0190*/  ISETP.GE.AND P1, PT, R8, UR10, PT ;  /* 0x0000000a08007c0c */ /* 0x000fe4000bf26270 */
[----:B0-----:R-:W-:-:S05]  /*01a0*/  @!P0 LEA R5, R5, R4, 0x18 ;  /* 0x0000000405058211 */ /* 0x001fca00078ec0ff */
[----:B------:R-:W-:-:S05]  /*01b0*/  @!P0 IMAD R5, R0, 0x4, R5 ;  /* 0x0000000400058824 */ /* 0x000fca00078e0205 */
[----:B--2---:R0:W-:Y:S01]  /*01c0*/  @!P0 STS [R5], R2 ;  /* 0x0000000205008388 */ /* 0x0041e20000000800 */
[----:B------:R-:W-:Y:S06]  /*01d0*/  BAR.SYNC.DEFER_BLOCKING 0x0 ;  /* 0x0000000000007b1d */ /* 0x000fec0000010000 */
[----:B------:R-:W-:Y:S05]  /*01e0*/  @P1 EXIT ;  /* 0x000000000000194d */ /* 0x000fea0003800000 */
[----:B------:R-:W1:Y:S01]  /*01f0*/  S2UR UR5, SR_CgaCtaId ;  /* 0x00000000000579c3 */ /* 0x000e620000008800 */
[----:B------:R-:W-:Y:S01]  /*0200*/  UMOV UR4, 0x400 ;  /* 0x0000040000047882 */ /* 0x000fe20000000000 */
[----:B------:R-:W-:Y:S02]  /*0210*/  IMAD R0, R9, UR9, R10 ;  /* 0x0000000909007c24 */ /* 0x000fe4000f8e020a */
[----:B------:R-:W-:-:S04]  /*0220*/  IMAD R7, R7, UR10, R6 ;  /* 0x0000000a07077c24 */ /* 0x000fc8000f8e0206 */
[----:B0-----:R-:W0:Y:S01]  /*0230*/  LDC.64 R2, c[0x0][0x380] ;  /* 0x0000e000ff027b82 */ /* 0x001e220000000a00 */
[----:B-1----:R-:W-:-:S06]  /*0240*/  ULEA UR4, UR5, UR4, 0x18 ;  /* 0x0000000405047291 */ /* 0x002fcc000f8ec0ff */
[----:B------:R-:W-:Y:S01]  /*0250*/  LEA R0, R0, UR4, 0x2 ;  /* 0x0000000400007c11 */ /* 0x000fe2000f8e10ff */
[----:B0-----:R-:W-:-:S04]  /*0260*/  IMAD.WIDE R2, R7, 0x4, R2 ;  /* 0x0000000407027825 */ /* 0x001fc800078e0202 */
[----:B------:R-:W0:Y:S04]  /*0270*/  LDS R5, [R0] ;  /* 0x0000000000057984 */ /* 0x000e280000000800 */
[----:B0-----:R-:W-:Y:S01]  /*0280*/  STG.E desc[UR6][R2.64], R5 ;  /* 0x0000000502007986 */ /* 0x001fe2000c101906 */
[----:B------:R-:W-:Y:S05]  /*0290*/  EXIT ;  /* 0x000000000000794d */ /* 0x000fea0003800000 */
.L_x_0:
[----:B------:R-:W-:-:S00]  /*02a0*/  BRA `(.L_x_0) ;  /* 0xfffffffc00fc7947 */ /* 0x000fc0000383ffff */
[----:B------:R-:W-:-:S00]  /*02b0*/  NOP ;  /* 0x0000000000007918 */ /* 0x000fc00000000000 */
        /* <DEDUP_REMOVED lines=12> */
.L_x_1:


//--------------------- .nv.shared._Z15transposeMatrixPfi --------------------------
	.section	.nv.shared._Z15transposeMatrixPfi,"aw",@nobits
	.sectionflags	@""
	.align	16
	.zero		1024


//--------------------- .nv.shared.reserved.0     --------------------------
	.section	.nv.shared.reserved.0,"aw",@nobits
	.weak		__nv_reservedSMEM_offset_0_alias
	.size		__nv_reservedSMEM_offset_0_alias, 0, 64
	.other		__nv_reservedSMEM_offset_0_alias,@"STO_CUDA_RESERVED_SHARED STV_DEFAULT"
__nv_reservedSMEM_offset_0_alias:
	.zero		0
	.zero		64


//--------------------- .nv.constant0._Z15transposeMatrixPfi --------------------------
	.section	.nv.constant0._Z15transposeMatrixPfi,"a",@progbits
	.sectionflags	@""
	.align	4
.nv.constant0._Z15transposeMatrixPfi:
	.zero		908


//--------------------- SYMBOLS --------------------------

	.type		.nv.reservedSmem.offset0,@object
	.size		.nv.reservedSmem.offset0,0x4
	.type		.nv.reservedSmem.cap,@object
	.size		.nv.reservedSmem.cap,0x4
